//
// Generated by NVIDIA NVVM Compiler
//
// Compiler Build ID: CL-36424714
// Cuda compilation tools, release 13.0, V13.0.88
// Based on NVVM 20.0.0
//

.version 9.0
.target sm_100
.address_size 64

	// .globl	_Z11mean_kernelPfPKfiii
.extern .shared .align 16 .b8 shared_data[];

.visible .entry _Z11mean_kernelPfPKfiii(
	.param .u64 .ptr .align 1 _Z11mean_kernelPfPKfiii_param_0,
	.param .u64 .ptr .align 1 _Z11mean_kernelPfPKfiii_param_1,
	.param .u32 _Z11mean_kernelPfPKfiii_param_2,
	.param .u32 _Z11mean_kernelPfPKfiii_param_3,
	.param .u32 _Z11mean_kernelPfPKfiii_param_4
)
{
	.reg .pred 	%p<7>;
	.reg .b32 	%r<23>;
	.reg .b32 	%f<15>;
	.reg .b64 	%rd<9>;

	ld.param.u64 	%rd2, [_Z11mean_kernelPfPKfiii_param_0];
	ld.param.u64 	%rd3, [_Z11mean_kernelPfPKfiii_param_1];
	ld.param.u32 	%r12, [_Z11mean_kernelPfPKfiii_param_3];
	ld.param.u32 	%r13, [_Z11mean_kernelPfPKfiii_param_4];
	mov.u32 	%r1, %ctaid.x;
	mov.u32 	%r2, %ctaid.y;
	mov.u32 	%r3, %tid.x;
	setp.ge.s32 	%p1, %r3, %r13;
	mov.f32 	%f14, 0f00000000;
	@%p1 bra 	$L__BB0_3;
	mad.lo.s32 	%r14, %r12, %r1, %r2;
	mul.lo.s32 	%r4, %r14, %r13;
	mov.u32 	%r5, %ntid.x;
	cvta.to.global.u64 	%rd1, %rd3;
	mov.f32 	%f14, 0f00000000;
	mov.u32 	%r21, %r3;
$L__BB0_2:
	add.s32 	%r15, %r21, %r4;
	mul.wide.s32 	%rd4, %r15, 4;
	add.s64 	%rd5, %rd1, %rd4;
	ld.global.f32 	%f6, [%rd5];
	add.f32 	%f14, %f14, %f6;
	add.s32 	%r21, %r21, %r5;
	setp.lt.s32 	%p2, %r21, %r13;
	@%p2 bra 	$L__BB0_2;
$L__BB0_3:
	shl.b32 	%r16, %r3, 2;
	mov.u32 	%r17, shared_data;
	add.s32 	%r8, %r17, %r16;
	st.shared.f32 	[%r8], %f14;
	bar.sync 	0;
	mov.u32 	%r22, %ntid.x;
	setp.lt.u32 	%p3, %r22, 2;
	@%p3 bra 	$L__BB0_7;
$L__BB0_4:
	shr.u32 	%r11, %r22, 1;
	setp.ge.u32 	%p4, %r3, %r11;
	@%p4 bra 	$L__BB0_6;
	shl.b32 	%r18, %r11, 2;
	add.s32 	%r19, %r8, %r18;
	ld.shared.f32 	%f7, [%r19];
	ld.shared.f32 	%f8, [%r8];
	add.f32 	%f9, %f7, %f8;
	st.shared.f32 	[%r8], %f9;
$L__BB0_6:
	bar.sync 	0;
	setp.gt.u32 	%p5, %r22, 3;
	mov.u32 	%r22, %r11;
	@%p5 bra 	$L__BB0_4;
$L__BB0_7:
	setp.ne.s32 	%p6, %r3, 0;
	@%p6 bra 	$L__BB0_9;
	ld.shared.f32 	%f10, [shared_data];
	cvt.rn.f32.s32 	%f11, %r13;
	div.rn.f32 	%f12, %f10, %f11;
	mad.lo.s32 	%r20, %r12, %r1, %r2;
	cvta.to.global.u64 	%rd6, %rd2;
	mul.wide.s32 	%rd7, %r20, 4;
	add.s64 	%rd8, %rd6, %rd7;
	st.global.f32 	[%rd8], %f12;
$L__BB0_9:
	ret;

}
	// .globl	_Z11rstd_kernelPfPKfS1_iii
.visible .entry _Z11rstd_kernelPfPKfS1_iii(
	.param .u64 .ptr .align 1 _Z11rstd_kernelPfPKfS1_iii_param_0,
	.param .u64 .ptr .align 1 _Z11rstd_kernelPfPKfS1_iii_param_1,
	.param .u64 .ptr .align 1 _Z11rstd_kernelPfPKfS1_iii_param_2,
	.param .u32 _Z11rstd_kernelPfPKfS1_iii_param_3,
	.param .u32 _Z11rstd_kernelPfPKfS1_iii_param_4,
	.param .u32 _Z11rstd_kernelPfPKfS1_iii_param_5
)
{
	.reg .pred 	%p<7>;
	.reg .b32 	%r<22>;
	.reg .b32 	%f<19>;
	.reg .b64 	%rd<13>;
	.reg .b64 	%fd<3>;

	ld.param.u64 	%rd2, [_Z11rstd_kernelPfPKfS1_iii_param_0];
	ld.param.u64 	%rd3, [_Z11rstd_kernelPfPKfS1_iii_param_1];
	ld.param.u64 	%rd4, [_Z11rstd_kernelPfPKfS1_iii_param_2];
	ld.param.u32 	%r12, [_Z11rstd_kernelPfPKfS1_iii_param_4];
	ld.param.u32 	%r11, [_Z11rstd_kernelPfPKfS1_iii_param_5];
	cvta.to.global.u64 	%rd5, %rd4;
	mov.u32 	%r13, %ctaid.x;
	mov.u32 	%r14, %ctaid.y;
	mov.u32 	%r1, %tid.x;
	mad.lo.s32 	%r2, %r12, %r13, %r14;
	mul.wide.s32 	%rd6, %r2, 4;
	add.s64 	%rd7, %rd5, %rd6;
	ld.global.f32 	%f1, [%rd7];
	setp.ge.s32 	%p1, %r1, %r11;
	mov.f32 	%f18, 0f00000000;
	@%p1 bra 	$L__BB1_3;
	mul.lo.s32 	%r3, %r2, %r11;
	mov.u32 	%r4, %ntid.x;
	cvta.to.global.u64 	%rd1, %rd3;
	mov.f32 	%f18, 0f00000000;
	mov.u32 	%r20, %r1;
$L__BB1_2:
	add.s32 	%r15, %r20, %r3;
	mul.wide.s32 	%rd8, %r15, 4;
	add.s64 	%rd9, %rd1, %rd8;
	ld.global.f32 	%f7, [%rd9];
	sub.f32 	%f8, %f7, %f1;
	fma.rn.f32 	%f18, %f8, %f8, %f18;
	add.s32 	%r20, %r20, %r4;
	setp.lt.s32 	%p2, %r20, %r11;
	@%p2 bra 	$L__BB1_2;
$L__BB1_3:
	shl.b32 	%r16, %r1, 2;
	mov.u32 	%r17, shared_data;
	add.s32 	%r7, %r17, %r16;
	st.shared.f32 	[%r7], %f18;
	bar.sync 	0;
	mov.u32 	%r21, %ntid.x;
	setp.lt.u32 	%p3, %r21, 2;
	@%p3 bra 	$L__BB1_7;
$L__BB1_4:
	shr.u32 	%r10, %r21, 1;
	setp.ge.u32 	%p4, %r1, %r10;
	@%p4 bra 	$L__BB1_6;
	shl.b32 	%r18, %r10, 2;
	add.s32 	%r19, %r7, %r18;
	ld.shared.f32 	%f9, [%r19];
	ld.shared.f32 	%f10, [%r7];
	add.f32 	%f11, %f9, %f10;
	st.shared.f32 	[%r7], %f11;
$L__BB1_6:
	bar.sync 	0;
	setp.gt.u32 	%p5, %r21, 3;
	mov.u32 	%r21, %r10;
	@%p5 bra 	$L__BB1_4;
$L__BB1_7:
	setp.ne.s32 	%p6, %r1, 0;
	@%p6 bra 	$L__BB1_9;
	ld.shared.f32 	%f12, [shared_data];
	cvt.rn.f32.s32 	%f13, %r11;
	div.rn.f32 	%f14, %f12, %f13;
	cvt.f64.f32 	%fd1, %f14;
	add.f64 	%fd2, %fd1, 0d3EE4F8B588E368F1;
	cvt.rn.f32.f64 	%f15, %fd2;
	rsqrt.approx.f32 	%f16, %f15;
	cvta.to.global.u64 	%rd10, %rd2;
	add.s64 	%rd12, %rd10, %rd6;
	st.global.f32 	[%rd12], %f16;
$L__BB1_9:
	ret;

}
	// .globl	_Z24layernorm_forward_kernelPfPKfS1_S1_S1_S1_iii
.visible .entry _Z24layernorm_forward_kernelPfPKfS1_S1_S1_S1_iii(
	.param .u64 .ptr .align 1 _Z24layernorm_forward_kernelPfPKfS1_S1_S1_S1_iii_param_0,
	.param .u64 .ptr .align 1 _Z24layernorm_forward_kernelPfPKfS1_S1_S1_S1_iii_param_1,
	.param .u64 .ptr .align 1 _Z24layernorm_forward_kernelPfPKfS1_S1_S1_S1_iii_param_2,
	.param .u64 .ptr .align 1 _Z24layernorm_forward_kernelPfPKfS1_S1_S1_S1_iii_param_3,
	.param .u64 .ptr .align 1 _Z24layernorm_forward_kernelPfPKfS1_S1_S1_S1_iii_param_4,
	.param .u64 .ptr .align 1 _Z24layernorm_forward_kernelPfPKfS1_S1_S1_S1_iii_param_5,
	.param .u32 _Z24layernorm_forward_kernelPfPKfS1_S1_S1_S1_iii_param_6,
	.param .u32 _Z24layernorm_forward_kernelPfPKfS1_S1_S1_S1_iii_param_7,
	.param .u32 _Z24layernorm_forward_kernelPfPKfS1_S1_S1_S1_iii_param_8
)
{
	.reg .pred 	%p<5>;
	.reg .b32 	%r<8>;
	.reg .b32 	%f<9>;
	.reg .b64 	%rd<25>;

	ld.param.u64 	%rd7, [_Z24layernorm_forward_kernelPfPKfS1_S1_S1_S1_iii_param_0];
	ld.param.u64 	%rd2, [_Z24layernorm_forward_kernelPfPKfS1_S1_S1_S1_iii_param_1];
	ld.param.u64 	%rd3, [_Z24layernorm_forward_kernelPfPKfS1_S1_S1_S1_iii_param_2];
	ld.param.u64 	%rd4, [_Z24layernorm_forward_kernelPfPKfS1_S1_S1_S1_iii_param_3];
	ld.param.u64 	%rd5, [_Z24layernorm_forward_kernelPfPKfS1_S1_S1_S1_iii_param_4];
	ld.param.u64 	%rd6, [_Z24layernorm_forward_kernelPfPKfS1_S1_S1_S1_iii_param_5];
	ld.param.u32 	%r3, [_Z24layernorm_forward_kernelPfPKfS1_S1_S1_S1_iii_param_7];
	ld.param.u32 	%r4, [_Z24layernorm_forward_kernelPfPKfS1_S1_S1_S1_iii_param_8];
	cvta.to.global.u64 	%rd1, %rd7;
	mov.u32 	%r1, %tid.x;
	setp.ge.s32 	%p1, %r1, %r4;
	@%p1 bra 	$L__BB2_4;
	mov.u32 	%r5, %ctaid.y;
	mov.u32 	%r6, %ctaid.x;
	cvta.to.global.u64 	%rd8, %rd2;
	cvta.to.global.u64 	%rd9, %rd3;
	cvta.to.global.u64 	%rd10, %rd4;
	mad.lo.s32 	%r7, %r3, %r6, %r5;
	mad.lo.s32 	%r2, %r7, %r4, %r1;
	mul.wide.s32 	%rd11, %r2, 4;
	add.s64 	%rd12, %rd8, %rd11;
	ld.global.f32 	%f2, [%rd12];
	mul.wide.s32 	%rd13, %r7, 4;
	add.s64 	%rd14, %rd9, %rd13;
	ld.global.f32 	%f3, [%rd14];
	sub.f32 	%f4, %f2, %f3;
	add.s64 	%rd15, %rd10, %rd13;
	ld.global.f32 	%f5, [%rd15];
	mul.f32 	%f1, %f4, %f5;
	setp.eq.s64 	%p2, %rd5, 0;
	setp.eq.s64 	%p3, %rd6, 0;
	or.pred  	%p4, %p2, %p3;
	@%p4 bra 	$L__BB2_3;
	cvta.to.global.u64 	%rd18, %rd5;
	mul.wide.u32 	%rd19, %r1, 4;
	add.s64 	%rd20, %rd18, %rd19;
	ld.global.f32 	%f6, [%rd20];
	cvta.to.global.u64 	%rd21, %rd6;
	add.s64 	%rd22, %rd21, %rd19;
	ld.global.f32 	%f7, [%rd22];
	fma.rn.f32 	%f8, %f1, %f6, %f7;
	add.s64 	%rd24, %rd1, %rd11;
	st.global.f32 	[%rd24], %f8;
	bra.uni 	$L__BB2_4;
$L__BB2_3:
	add.s64 	%rd17, %rd1, %rd11;
	st.global.f32 	[%rd17], %f1;
$L__BB2_4:
	ret;

}


// ===== COMPILED SASS (sm_100) =====

	.target	sm_100

	.elftype	@"ET_EXEC"


//--------------------- .note.nv.tkinfo           --------------------------
	.section	.note.nv.tkinfo,"",@"SHT_NOTE"
	.sectionflags	@"SHF_NOTE_NV_TKINFO"
	.tkinfo
        /*0018*/ 	.word	0x00000002
        /*0030*/ 	.string	""
        /*0030*/ 	.string	"ptxas"
        /*0030*/ 	.string	"Cuda compilation tools, release 13.0, V13.0.88"
        /*0030*/ 	.string	"Build cuda_13.0.r13.0/compiler.36424714_0"
        /*0030*/ 	.string	"-arch sm_100 -m 64 "



//--------------------- .note.nv.cuinfo           --------------------------
	.section	.note.nv.cuinfo,"",@"SHT_NOTE"
	.sectionflags	@"SHF_NOTE_NV_CUINFO"
        /*0018*/ 	.short	0x0002
        /*001a*/ 	.short	0x0064
        /*001c*/ 	.short	0x0082
	.zero		2


//--------------------- .nv.info                  --------------------------
	.section	.nv.info,"",@"SHT_CUDA_INFO"
	.align	4


	//----- nvinfo : EIATTR_REGCOUNT
	.align		4
        /*0000*/ 	.byte	0x04, 0x2f
        /*0002*/ 	.short	(.L_1 - .L_0)
	.align		4
.L_0:
        /*0004*/ 	.word	index@(_Z11mean_kernelPfPKfiii)
        /*0008*/ 	.word	0x00000010


	//----- nvinfo : EIATTR_FRAME_SIZE
	.align		4
.L_1:
        /*000c*/ 	.byte	0x04, 0x11
        /*000e*/ 	.short	(.L_3 - .L_2)
	.align		4
.L_2:
        /*0010*/ 	.word	index@($__internal_1_$__cuda_sm3x_div_rn_noftz_f32_slowpath)
        /*0014*/ 	.word	0x00000000


	//----- nvinfo : EIATTR_FRAME_SIZE
	.align		4
.L_3:
        /*0018*/ 	.byte	0x04, 0x11
        /*001a*/ 	.short	(.L_5 - .L_4)
	.align		4
.L_4:
        /*001c*/ 	.word	index@(_Z11mean_kernelPfPKfiii)
        /*0020*/ 	.word	0x00000000


	//----- nvinfo : EIATTR_REGCOUNT
	.align		4
.L_5:
        /*0024*/ 	.byte	0x04, 0x2f
        /*0026*/ 	.short	(.L_7 - .L_6)
	.align		4
.L_6:
        /*0028*/ 	.word	index@(_Z11rstd_kernelPfPKfS1_iii)
        /*002c*/ 	.word	0x00000010


	//----- nvinfo : EIATTR_FRAME_SIZE
	.align		4
.L_7:
        /*0030*/ 	.byte	0x04, 0x11
        /*0032*/ 	.short	(.L_9 - .L_8)
	.align		4
.L_8:
        /*0034*/ 	.word	index@($__internal_0_$__cuda_sm3x_div_rn_noftz_f32_slowpath)
        /*0038*/ 	.word	0x00000000


	//----- nvinfo : EIATTR_FRAME_SIZE
	.align		4
.L_9:
        /*003c*/ 	.byte	0x04, 0x11
        /*003e*/ 	.short	(.L_11 - .L_10)
	.align		4
.L_10:
        /*0040*/ 	.word	index@(_Z11rstd_kernelPfPKfS1_iii)
        /*0044*/ 	.word	0x00000000


	//----- nvinfo : EIATTR_REGCOUNT
	.align		4
.L_11:
        /*0048*/ 	.byte	0x04, 0x2f
        /*004a*/ 	.short	(.L_13 - .L_12)
	.align		4
.L_12:
        /*004c*/ 	.word	index@(_Z24layernorm_forward_kernelPfPKfS1_S1_S1_S1_iii)
        /*0050*/ 	.word	0x00000012


	//----- nvinfo : EIATTR_FRAME_SIZE
	.align		4
.L_13:
        /*0054*/ 	.byte	0x04, 0x11
        /*0056*/ 	.short	(.L_15 - .L_14)
	.align		4
.L_14:
        /*0058*/ 	.word	index@(_Z24layernorm_forward_kernelPfPKfS1_S1_S1_S1_iii)
        /*005c*/ 	.word	0x00000000


	//----- nvinfo : EIATTR_MIN_STACK_SIZE
	.align		4
.L_15:
        /*0060*/ 	.byte	0x04, 0x12
        /*0062*/ 	.short	(.L_17 - .L_16)
	.align		4
.L_16:
        /*0064*/ 	.word	index@(_Z24layernorm_forward_kernelPfPKfS1_S1_S1_S1_iii)
        /*0068*/ 	.word	0x00000000


	//----- nvinfo : EIATTR_MIN_STACK_SIZE
	.align		4
.L_17:
        /*006c*/ 	.byte	0x04, 0x12
        /*006e*/ 	.short	(.L_19 - .L_18)
	.align		4
.L_18:
        /*0070*/ 	.word	index@(_Z11rstd_kernelPfPKfS1_iii)
        /*0074*/ 	.word	0x00000000


	//----- nvinfo : EIATTR_MIN_STACK_SIZE
	.align		4
.L_19:
        /*0078*/ 	.byte	0x04, 0x12
        /*007a*/ 	.short	(.L_21 - .L_20)
	.align		4
.L_20:
        /*007c*/ 	.word	index@(_Z11mean_kernelPfPKfiii)
        /*0080*/ 	.word	0x00000000
.L_21:


//--------------------- .nv.compat                --------------------------
	.section	.nv.compat,"",@"SHT_CUDA_COMPAT_INFO"
	.align	4
        /*0000*/ 	.byte	0x02, 0x09, 0x00, 0x00, 0x02, 0x02, 0x01, 0x00, 0x02, 0x05, 0x05, 0x00, 0x03, 0x07, 0x01, 0x01
        /*0010*/ 	.byte	0x02, 0x03, 0x00, 0x00, 0x02, 0x06, 0x01, 0x00, 0x04, 0x0b, 0x08, 0x00, 0x01, 0x00, 0x00, 0x00
        /*0020*/ 	.byte	0x00, 0x00, 0x00, 0x00


//--------------------- .nv.info._Z24layernorm_forward_kernelPfPKfS1_S1_S1_S1_iii --------------------------
	.section	.nv.info._Z24layernorm_forward_kernelPfPKfS1_S1_S1_S1_iii,"",@"SHT_CUDA_INFO"
	.sectionflags	@""
	.align	4


	//----- nvinfo : EIATTR_CUDA_API_VERSION
	.align		4
        /*0000*/ 	.byte	0x04, 0x37
        /*0002*/ 	.short	(.L_23 - .L_22)
.L_22:
        /*0004*/ 	.word	0x00000082


	//----- nvinfo : EIATTR_KPARAM_INFO
	.align		4
.L_23:
        /*0008*/ 	.byte	0x04, 0x17
        /*000a*/ 	.short	(.L_25 - .L_24)
.L_24:
        /*000c*/ 	.word	0x00000000
        /*0010*/ 	.short	0x0008
        /*0012*/ 	.short	0x0038
        /*0014*/ 	.byte	0x00, 0xf0, 0x11, 0x00


	//----- nvinfo : EIATTR_KPARAM_INFO
	.align		4
.L_25:
        /*0018*/ 	.byte	0x04, 0x17
        /*001a*/ 	.short	(.L_27 - .L_26)
.L_26:
        /*001c*/ 	.word	0x00000000
        /*0020*/ 	.short	0x0007
        /*0022*/ 	.short	0x0034
        /*0024*/ 	.byte	0x00, 0xf0, 0x11, 0x00


	//----- nvinfo : EIATTR_KPARAM_INFO
	.align		4
.L_27:
        /*0028*/ 	.byte	0x04, 0x17
        /*002a*/ 	.short	(.L_29 - .L_28)
.L_28:
        /*002c*/ 	.word	0x00000000
        /*0030*/ 	.short	0x0006
        /*0032*/ 	.short	0x0030
        /*0034*/ 	.byte	0x00, 0xf0, 0x11, 0x00


	//----- nvinfo : EIATTR_KPARAM_INFO
	.align		4
.L_29:
        /*0038*/ 	.byte	0x04, 0x17
        /*003a*/ 	.short	(.L_31 - .L_30)
.L_30:
        /*003c*/ 	.word	0x00000000
        /*0040*/ 	.short	0x0005
        /*0042*/ 	.short	0x0028
        /*0044*/ 	.byte	0x00, 0xf5, 0x21, 0x00


	//----- nvinfo : EIATTR_KPARAM_INFO
	.align		4
.L_31:
        /*0048*/ 	.byte	0x04, 0x17
        /*004a*/ 	.short	(.L_33 - .L_32)
.L_32:
        /*004c*/ 	.word	0x00000000
        /*0050*/ 	.short	0x0004
        /*0052*/ 	.short	0x0020
        /*0054*/ 	.byte	0x00, 0xf5, 0x21, 0x00


	//----- nvinfo : EIATTR_KPARAM_INFO
	.align		4
.L_33:
        /*0058*/ 	.byte	0x04, 0x17
        /*005a*/ 	.short	(.L_35 - .L_34)
.L_34:
        /*005c*/ 	.word	0x00000000
        /*0060*/ 	.short	0x0003
        /*0062*/ 	.short	0x0018
        /*0064*/ 	.byte	0x00, 0xf5, 0x21, 0x00


	//----- nvinfo : EIATTR_KPARAM_INFO
	.align		4
.L_35:
        /*0068*/ 	.byte	0x04, 0x17
        /*006a*/ 	.short	(.L_37 - .L_36)
.L_36:
        /*006c*/ 	.word	0x00000000
        /*0070*/ 	.short	0x0002
        /*0072*/ 	.short	0x0010
        /*0074*/ 	.byte	0x00, 0xf5, 0x21, 0x00


	//----- nvinfo : EIATTR_KPARAM_INFO
	.align		4
.L_37:
        /*0078*/ 	.byte	0x04, 0x17
        /*007a*/ 	.short	(.L_39 - .L_38)
.L_38:
        /*007c*/ 	.word	0x00000000
        /*0080*/ 	.short	0x0001
        /*0082*/ 	.short	0x0008
        /*0084*/ 	.byte	0x00, 0xf5, 0x21, 0x00


	//----- nvinfo : EIATTR_KPARAM_INFO
	.align		4
.L_39:
        /*0088*/ 	.byte	0x04, 0x17
        /*008a*/ 	.short	(.L_41 - .L_40)
.L_40:
        /*008c*/ 	.word	0x00000000
        /*0090*/ 	.short	0x0000
        /*0092*/ 	.short	0x0000
        /*0094*/ 	.byte	0x00, 0xf5, 0x21, 0x00


	//----- nvinfo : EIATTR_SPARSE_MMA_MASK
	.align		4
.L_41:
        /*0098*/ 	.byte	0x03, 0x50
        /*009a*/ 	.short	0x0000


	//----- nvinfo : EIATTR_MAXREG_COUNT
	.align		4
        /*009c*/ 	.byte	0x03, 0x1b
        /*009e*/ 	.short	0x00ff


	//----- nvinfo : EIATTR_MERCURY_ISA_VERSION
	.align		4
        /*00a0*/ 	.byte	0x03, 0x5f
        /*00a2*/ 	.short	0x0101


	//----- nvinfo : EIATTR_VRC_CTA_INIT_COUNT
	.align		4
        /*00a4*/ 	.byte	0x02, 0x4a
	.zero		1
	.zero		1


	//----- nvinfo : EIATTR_EXIT_INSTR_OFFSETS
	.align		4
        /*00a8*/ 	.byte	0x04, 0x1c
        /*00aa*/ 	.short	(.L_43 - .L_42)


	//   ....[0]....
.L_42:
        /*00ac*/ 	.word	0x00000040


	//   ....[1]....
        /*00b0*/ 	.word	0x00000250


	//   ....[2]....
        /*00b4*/ 	.word	0x00000290


	//----- nvinfo : EIATTR_CBANK_PARAM_SIZE
	.align		4
.L_43:
        /*00b8*/ 	.byte	0x03, 0x19
        /*00ba*/ 	.short	0x003c


	//----- nvinfo : EIATTR_PARAM_CBANK
	.align		4
        /*00bc*/ 	.byte	0x04, 0x0a
        /*00be*/ 	.short	(.L_45 - .L_44)
	.align		4
.L_44:
        /*00c0*/ 	.word	index@(.nv.constant0._Z24layernorm_forward_kernelPfPKfS1_S1_S1_S1_iii)
        /*00c4*/ 	.short	0x0380
        /*00c6*/ 	.short	0x003c


	//----- nvinfo : EIATTR_SW_WAR
	.align		4
.L_45:
        /*00c8*/ 	.byte	0x04, 0x36
        /*00ca*/ 	.short	(.L_47 - .L_46)
.L_46:
        /*00cc*/ 	.word	0x00000008
.L_47:


//--------------------- .nv.info._Z11rstd_kernelPfPKfS1_iii --------------------------
	.section	.nv.info._Z11rstd_kernelPfPKfS1_iii,"",@"SHT_CUDA_INFO"
	.sectionflags	@""
	.align	4


	//----- nvinfo : EIATTR_CUDA_API_VERSION
	.align		4
        /*0000*/ 	.byte	0x04, 0x37
        /*0002*/ 	.short	(.L_49 - .L_48)
.L_48:
        /*0004*/ 	.word	0x00000082


	//----- nvinfo : EIATTR_KPARAM_INFO
	.align		4
.L_49:
        /*0008*/ 	.byte	0x04, 0x17
        /*000a*/ 	.short	(.L_51 - .L_50)
.L_50:
        /*000c*/ 	.word	0x00000000
        /*0010*/ 	.short	0x0005
        /*0012*/ 	.short	0x0020
        /*0014*/ 	.byte	0x00, 0xf0, 0x11, 0x00


	//----- nvinfo : EIATTR_KPARAM_INFO
	.align		4
.L_51:
        /*0018*/ 	.byte	0x04, 0x17
        /*001a*/ 	.short	(.L_53 - .L_52)
.L_52:
        /*001c*/ 	.word	0x00000000
        /*0020*/ 	.short	0x0004
        /*0022*/ 	.short	0x001c
        /*0024*/ 	.byte	0x00, 0xf0, 0x11, 0x00


	//----- nvinfo : EIATTR_KPARAM_INFO
	.align		4
.L_53:
        /*0028*/ 	.byte	0x04, 0x17
        /*002a*/ 	.short	(.L_55 - .L_54)
.L_54:
        /*002c*/ 	.word	0x00000000
        /*0030*/ 	.short	0x0003
        /*0032*/ 	.short	0x0018
        /*0034*/ 	.byte	0x00, 0xf0, 0x11, 0x00


	//----- nvinfo : EIATTR_KPARAM_INFO
	.align		4
.L_55:
        /*0038*/ 	.byte	0x04, 0x17
        /*003a*/ 	.short	(.L_57 - .L_56)
.L_56:
        /*003c*/ 	.word	0x00000000
        /*0040*/ 	.short	0x0002
        /*0042*/ 	.short	0x0010
        /*0044*/ 	.byte	0x00, 0xf5, 0x21, 0x00


	//----- nvinfo : EIATTR_KPARAM_INFO
	.align		4
.L_57:
        /*0048*/ 	.byte	0x04, 0x17
        /*004a*/ 	.short	(.L_59 - .L_58)
.L_58:
        /*004c*/ 	.word	0x00000000
        /*0050*/ 	.short	0x0001
        /*0052*/ 	.short	0x0008
        /*0054*/ 	.byte	0x00, 0xf5, 0x21, 0x00


	//----- nvinfo : EIATTR_KPARAM_INFO
	.align		4
.L_59:
        /*0058*/ 	.byte	0x04, 0x17
        /*005a*/ 	.short	(.L_61 - .L_60)
.L_60:
        /*005c*/ 	.word	0x00000000
        /*0060*/ 	.short	0x0000
        /*0062*/ 	.short	0x0000
        /*0064*/ 	.byte	0x00, 0xf5, 0x21, 0x00


	//----- nvinfo : EIATTR_SPARSE_MMA_MASK
	.align		4
.L_61:
        /*0068*/ 	.byte	0x03, 0x50
        /*006a*/ 	.short	0x0000


	//----- nvinfo : EIATTR_MAXREG_COUNT
	.align		4
        /*006c*/ 	.byte	0x03, 0x1b
        /*006e*/ 	.short	0x00ff


	//----- nvinfo : EIATTR_NUM_BARRIERS
	.align		4
        /*0070*/ 	.byte	0x02, 0x4c
        /*0072*/ 	.byte	0x01
	.zero		1


	//----- nvinfo : EIATTR_MERCURY_ISA_VERSION
	.align		4
        /*0074*/ 	.byte	0x03, 0x5f
        /*0076*/ 	.short	0x0101


	//----- nvinfo : EIATTR_VRC_CTA_INIT_COUNT
	.align		4
        /*0078*/ 	.byte	0x02, 0x4a
	.zero		1
	.zero		1


	//----- nvinfo : EIATTR_EXIT_INSTR_OFFSETS
	.align		4
        /*007c*/ 	.byte	0x04, 0x1c
        /*007e*/ 	.short	(.L_63 - .L_62)


	//   ....[0]....
.L_62:
        /*0080*/ 	.word	0x00000320


	//   ....[1]....
        /*0084*/ 	.word	0x00000500


	//----- nvinfo : EIATTR_CRS_STACK_SIZE
	.align		4
.L_63:
        /*0088*/ 	.byte	0x04, 0x1e
        /*008a*/ 	.short	(.L_65 - .L_64)
.L_64:
        /*008c*/ 	.word	0x00000000


	//----- nvinfo : EIATTR_CBANK_PARAM_SIZE
	.align		4
.L_65:
        /*0090*/ 	.byte	0x03, 0x19
        /*0092*/ 	.short	0x0024


	//----- nvinfo : EIATTR_PARAM_CBANK
	.align		4
        /*0094*/ 	.byte	0x04, 0x0a
        /*0096*/ 	.short	(.L_67 - .L_66)
	.align		4
.L_66:
        /*0098*/ 	.word	index@(.nv.constant0._Z11rstd_kernelPfPKfS1_iii)
        /*009c*/ 	.short	0x0380
        /*009e*/ 	.short	0x0024


	//----- nvinfo : EIATTR_SW_WAR
	.align		4
.L_67:
        /*00a0*/ 	.byte	0x04, 0x36
        /*00a2*/ 	.short	(.L_69 - .L_68)
.L_68:
        /*00a4*/ 	.word	0x00000008
.L_69:


//--------------------- .nv.info._Z11mean_kernelPfPKfiii --------------------------
	.section	.nv.info._Z11mean_kernelPfPKfiii,"",@"SHT_CUDA_INFO"
	.sectionflags	@""
	.align	4


	//----- nvinfo : EIATTR_CUDA_API_VERSION
	.align		4
        /*0000*/ 	.byte	0x04, 0x37
        /*0002*/ 	.short	(.L_71 - .L_70)
.L_70:
        /*0004*/ 	.word	0x00000082


	//----- nvinfo : EIATTR_KPARAM_INFO
	.align		4
.L_71:
        /*0008*/ 	.byte	0x04, 0x17
        /*000a*/ 	.short	(.L_73 - .L_72)
.L_72:
        /*000c*/ 	.word	0x00000000
        /*0010*/ 	.short	0x0004
        /*0012*/ 	.short	0x0018
        /*0014*/ 	.byte	0x00, 0xf0, 0x11, 0x00


	//----- nvinfo : EIATTR_KPARAM_INFO
	.align		4
.L_73:
        /*0018*/ 	.byte	0x04, 0x17
        /*001a*/ 	.short	(.L_75 - .L_74)
.L_74:
        /*001c*/ 	.word	0x00000000
        /*0020*/ 	.short	0x0003
        /*0022*/ 	.short	0x0014
        /*0024*/ 	.byte	0x00, 0xf0, 0x11, 0x00


	//----- nvinfo : EIATTR_KPARAM_INFO
	.align		4
.L_75:
        /*0028*/ 	.byte	0x04, 0x17
        /*002a*/ 	.short	(.L_77 - .L_76)
.L_76:
        /*002c*/ 	.word	0x00000000
        /*0030*/ 	.short	0x0002
        /*0032*/ 	.short	0x0010
        /*0034*/ 	.byte	0x00, 0xf0, 0x11, 0x00


	//----- nvinfo : EIATTR_KPARAM_INFO
	.align		4
.L_77:
        /*0038*/ 	.byte	0x04, 0x17
        /*003a*/ 	.short	(.L_79 - .L_78)
.L_78:
        /*003c*/ 	.word	0x00000000
        /*0040*/ 	.short	0x0001
        /*0042*/ 	.short	0x0008
        /*0044*/ 	.byte	0x00, 0xf5, 0x21, 0x00


	//----- nvinfo : EIATTR_KPARAM_INFO
	.align		4
.L_79:
        /*0048*/ 	.byte	0x04, 0x17
        /*004a*/ 	.short	(.L_81 - .L_80)
.L_80:
        /*004c*/ 	.word	0x00000000
        /*0050*/ 	.short	0x0000
        /*0052*/ 	.short	0x0000
        /*0054*/ 	.byte	0x00, 0xf5, 0x21, 0x00


	//----- nvinfo : EIATTR_SPARSE_MMA_MASK
	.align		4
.L_81:
        /*0058*/ 	.byte	0x03, 0x50
        /*005a*/ 	.short	0x0000


	//----- nvinfo : EIATTR_MAXREG_COUNT
	.align		4
        /*005c*/ 	.byte	0x03, 0x1b
        /*005e*/ 	.short	0x00ff


	//----- nvinfo : EIATTR_NUM_BARRIERS
	.align		4
        /*0060*/ 	.byte	0x02, 0x4c
        /*0062*/ 	.byte	0x01
	.zero		1


	//----- nvinfo : EIATTR_MERCURY_ISA_VERSION
	.align		4
        /*0064*/ 	.byte	0x03, 0x5f
        /*0066*/ 	.short	0x0101


	//----- nvinfo : EIATTR_VRC_CTA_INIT_COUNT
	.align		4
        /*0068*/ 	.byte	0x02, 0x4a
	.zero		1
	.zero		1


	//----- nvinfo : EIATTR_EXIT_INSTR_OFFSETS
	.align		4
        /*006c*/ 	.byte	0x04, 0x1c
        /*006e*/ 	.short	(.L_83 - .L_82)


	//   ....[0]....
.L_82:
        /*0070*/ 	.word	0x000002e0


	//   ....[1]....
        /*0074*/ 	.word	0x00000450


	//----- nvinfo : EIATTR_CRS_STACK_SIZE
	.align		4
.L_83:
        /*0078*/ 	.byte	0x04, 0x1e
        /*007a*/ 	.short	(.L_85 - .L_84)
.L_84:
        /*007c*/ 	.word	0x00000000


	//----- nvinfo : EIATTR_CBANK_PARAM_SIZE
	.align		4
.L_85:
        /*0080*/ 	.byte	0x03, 0x19
        /*0082*/ 	.short	0x001c


	//----- nvinfo : EIATTR_PARAM_CBANK
	.align		4
        /*0084*/ 	.byte	0x04, 0x0a
        /*0086*/ 	.short	(.L_87 - .L_86)
	.align		4
.L_86:
        /*0088*/ 	.word	index@(.nv.constant0._Z11mean_kernelPfPKfiii)
        /*008c*/ 	.short	0x0380
        /*008e*/ 	.short	0x001c


	//----- nvinfo : EIATTR_SW_WAR
	.align		4
.L_87:
        /*0090*/ 	.byte	0x04, 0x36
        /*0092*/ 	.short	(.L_89 - .L_88)
.L_88:
        /*0094*/ 	.word	0x00000008
.L_89:


//--------------------- .nv.callgraph             --------------------------
	.section	.nv.callgraph,"",@"SHT_CUDA_CALLGRAPH"
	.align	4
	.sectionentsize	8
	.align		4
        /*0000*/ 	.word	0x00000000
	.align		4
        /*0004*/ 	.word	0xffffffff
	.align		4
        /*0008*/ 	.word	0x00000000
	.align		4
        /*000c*/ 	.word	0xfffffffe
	.align		4
        /*0010*/ 	.word	0x00000000
	.align		4
        /*0014*/ 	.word	0xfffffffd
	.align		4
        /*0018*/ 	.word	0x00000000
	.align		4
        /*001c*/ 	.word	0xfffffffc


//--------------------- .text._Z24layernorm_forward_kernelPfPKfS1_S1_S1_S1_iii --------------------------
	.section	.text._Z24layernorm_forward_kernelPfPKfS1_S1_S1_S1_iii,"ax",@progbits
	.align	128
        .global         _Z24layernorm_forward_kernelPfPKfS1_S1_S1_S1_iii
        .type           _Z24layernorm_forward_kernelPfPKfS1_S1_S1_S1_iii,@function
        .size           _Z24layernorm_forward_kernelPfPKfS1_S1_S1_S1_iii,(.L_x_33 - _Z24layernorm_forward_kernelPfPKfS1_S1_S1_S1_iii)
        .other          _Z24layernorm_forward_kernelPfPKfS1_S1_S1_S1_iii,@"STO_CUDA_ENTRY STV_DEFAULT"
_Z24layernorm_forward_kernelPfPKfS1_S1_S1_S1_iii:
.text._Z24layernorm_forward_kernelPfPKfS1_S1_S1_S1_iii:
[----:B------:R-:W-:Y:S01]  /*0000*/  LDC R1, c[0x0][0x37c] ;  /* 0x0000df00ff017b82 */ /* 0x000fe20000000800 */
[----:B------:R-:W0:Y:S01]  /*0010*/  S2R R15, SR_TID.X ;  /* 0x00000000000f7919 */ /* 0x000e220000002100 */
[----:B------:R-:W0:Y:S02]  /*0020*/  LDCU UR7, c[0x0][0x3b8] ;  /* 0x00007700ff0777ac */ /* 0x000e240008000800 */
[----:B0-----:R-:W-:-:S13]  /*0030*/  ISETP.GE.AND P0, PT, R15, UR7, PT ;  /* 0x000000070f007c0c */ /* 0x001fda000bf06270 */
[----:B------:R-:W-:Y:S05]  /*0040*/  @P0 EXIT ;  /* 0x000000000000094d */ /* 0x000fea0003800000 */
[----:B------:R-:W0:Y:S01]  /*0050*/  S2R R13, SR_CTAID.X ;  /* 0x00000000000d7919 */ /* 0x000e220000002500 */
[----:B------:R-:W0:Y:S01]  /*0060*/  S2UR UR6, SR_CTAID.Y ;  /* 0x00000000000679c3 */ /* 0x000e220000002600 */
[----:B------:R-:W1:Y:S01]  /*0070*/  LDCU.128 UR8, c[0x0][0x3a0] ;  /* 0x00007400ff0877ac */ /* 0x000e620008000c00 */
[----:B------:R-:W2:Y:S06]  /*0080*/  LDCU.64 UR4, c[0x0][0x358] ;  /* 0x00006b00ff0477ac */ /* 0x000eac0008000a00 */
[----:B------:R-:W0:Y:S08]  /*0090*/  LDC R0, c[0x0][0x3b4] ;  /* 0x0000ed00ff007b82 */ /* 0x000e300000000800 */
[----:B------:R-:W3:Y:S01]  /*00a0*/  LDC.64 R6, c[0x0][0x388] ;  /* 0x0000e200ff067b82 */ /* 0x000ee20000000a00 */
[----:B-1----:R-:W-:-:S02]  /*00b0*/  ISETP.NE.U32.AND P1, PT, RZ, UR10, PT ;  /* 0x0000000aff007c0c */ /* 0x002fc4000bf25070 */
[----:B------:R-:W-:Y:S02]  /*00c0*/  ISETP.EQ.U32.AND P0, PT, RZ, UR8, PT ;  /* 0x00000008ff007c0c */ /* 0x000fe4000bf02070 */
[----:B------:R-:W-:-:S03]  /*00d0*/  ISETP.NE.AND.EX P1, PT, RZ, UR11, PT, P1 ;  /* 0x0000000bff007c0c */ /* 0x000fc6000bf25310 */
[----:B------:R-:W1:Y:S01]  /*00e0*/  LDC.64 R8, c[0x0][0x390] ;  /* 0x0000e400ff087b82 */ /* 0x000e620000000a00 */
[----:B------:R-:W-:-:S07]  /*00f0*/  ISETP.EQ.OR.EX P0, PT, RZ, UR9, !P1, P0 ;  /* 0x00000009ff007c0c */ /* 0x000fce000cf02700 */
[----:B------:R-:W4:Y:S01]  /*0100*/  LDC.64 R10, c[0x0][0x398] ;  /* 0x0000e600ff0a7b82 */ /* 0x000f220000000a00 */
[----:B0-----:R-:W-:-:S04]  /*0110*/  IMAD R13, R13, R0, UR6 ;  /* 0x000000060d0d7e24 */ /* 0x001fc8000f8e0200 */
[----:B------:R-:W-:-:S03]  /*0120*/  IMAD R0, R13, UR7, R15 ;  /* 0x000000070d007c24 */ /* 0x000fc6000f8e020f */
[----:B------:R-:W0:Y:S01]  /*0130*/  LDC.64 R4, c[0x0][0x3a0] ;  /* 0x0000e800ff047b82 */ /* 0x000e220000000a00 */
[----:B---3--:R-:W-:-:S06]  /*0140*/  IMAD.WIDE R6, R0, 0x4, R6 ;  /* 0x0000000400067825 */ /* 0x008fcc00078e0206 */
[----:B--2---:R-:W2:Y:S01]  /*0150*/  LDG.E R6, desc[UR4][R6.64] ;  /* 0x0000000406067981 */ /* 0x004ea2000c1e1900 */
[----:B------:R-:W3:Y:S01]  /*0160*/  LDC.64 R2, c[0x0][0x3a8] ;  /* 0x0000ea00ff027b82 */ /* 0x000ee20000000a00 */
[----:B-1----:R-:W-:-:S06]  /*0170*/  IMAD.WIDE R8, R13, 0x4, R8 ;  /* 0x000000040d087825 */ /* 0x002fcc00078e0208 */
[----:B------:R-:W2:Y:S01]  /*0180*/  LDG.E R9, desc[UR4][R8.64] ;  /* 0x0000000408097981 */ /* 0x000ea2000c1e1900 */
[----:B----4-:R-:W-:Y:S02]  /*0190*/  IMAD.WIDE R10, R13, 0x4, R10 ;  /* 0x000000040d0a7825 */ /* 0x010fe400078e020a */
[----:B------:R-:W1:Y:S04]  /*01a0*/  @!P0 LDC.64 R12, c[0x0][0x380] ;  /* 0x0000e000ff0c8b82 */ /* 0x000e680000000a00 */
[----:B------:R-:W4:Y:S01]  /*01b0*/  LDG.E R11, desc[UR4][R10.64] ;  /* 0x000000040a0b7981 */ /* 0x000f22000c1e1900 */
[----:B0-----:R-:W-:-:S06]  /*01c0*/  @!P0 IMAD.WIDE.U32 R4, R15, 0x4, R4 ;  /* 0x000000040f048825 */ /* 0x001fcc00078e0004 */
[----:B------:R-:W5:Y:S01]  /*01d0*/  @!P0 LDG.E R4, desc[UR4][R4.64] ;  /* 0x0000000404048981 */ /* 0x000f62000c1e1900 */
[----:B---3--:R-:W-:-:S06]  /*01e0*/  @!P0 IMAD.WIDE.U32 R2, R15, 0x4, R2 ;  /* 0x000000040f028825 */ /* 0x008fcc00078e0002 */
[----:B------:R-:W5:Y:S01]  /*01f0*/  @!P0 LDG.E R2, desc[UR4][R2.64] ;  /* 0x0000000402028981 */ /* 0x000f62000c1e1900 */
[----:B--2---:R-:W-:Y:S01]  /*0200*/  FADD R14, R6, -R9 ;  /* 0x80000009060e7221 */ /* 0x004fe20000000000 */
[----:B-1----:R-:W-:-:S04]  /*0210*/  @!P0 IMAD.WIDE R6, R0, 0x4, R12 ;  /* 0x0000000400068825 */ /* 0x002fc800078e020c */
[----:B----4-:R-:W-:-:S04]  /*0220*/  FMUL R15, R14, R11 ;  /* 0x0000000b0e0f7220 */ /* 0x010fc80000400000 */
[----:B-----5:R-:W-:-:S05]  /*0230*/  @!P0 FFMA R13, R15, R4, R2 ;  /* 0x000000040f0d8223 */ /* 0x020fca0000000002 */
[----:B------:R0:W-:Y:S01]  /*0240*/  @!P0 STG.E desc[UR4][R6.64], R13 ;  /* 0x0000000d06008986 */ /* 0x0001e2000c101904 */
[----:B------:R-:W-:Y:S05]  /*0250*/  @!P0 EXIT ;  /* 0x000000000000894d */ /* 0x000fea0003800000 */
[----:B------:R-:W1:Y:S02]  /*0260*/  LDC.64 R2, c[0x0][0x380] ;  /* 0x0000e000ff027b82 */ /* 0x000e640000000a00 */
[----:B-1----:R-:W-:-:S05]  /*0270*/  IMAD.WIDE R2, R0, 0x4, R2 ;  /* 0x0000000400027825 */ /* 0x002fca00078e0202 */
[----:B------:R-:W-:Y:S01]  /*0280*/  STG.E desc[UR4][R2.64], R15 ;  /* 0x0000000f02007986 */ /* 0x000fe2000c101904 */
[----:B------:R-:W-:Y:S05]  /*0290*/  EXIT ;  /* 0x000000000000794d */ /* 0x000fea0003800000 */
.L_x_0:
[----:B------:R-:W-:-:S00]  /*02a0*/  BRA `(.L_x_0) ;  /* 0xfffffffc00fc7947 */ /* 0x000fc0000383ffff */
[----:B------:R-:W-:-:S00]  /*02b0*/  NOP ;  /* 0x0000000000007918 */ /* 0x000fc00000000000 */
        /* <DEDUP_REMOVED lines=12> */
.L_x_33:


//--------------------- .text._Z11rstd_kernelPfPKfS1_iii --------------------------
	.section	.text._Z11rstd_kernelPfPKfS1_iii,"ax",@progbits
	.align	128
        .global         _Z11rstd_kernelPfPKfS1_iii
        .type           _Z11rstd_kernelPfPKfS1_iii,@function
        .size           _Z11rstd_kernelPfPKfS1_iii,(.L_x_31 - _Z11rstd_kernelPfPKfS1_iii)
        .other          _Z11rstd_kernelPfPKfS1_iii,@"STO_CUDA_ENTRY STV_DEFAULT"
_Z11rstd_kernelPfPKfS1_iii:
.text._Z11rstd_kernelPfPKfS1_iii:
[----:B------:R-:W-:Y:S01]  /*0000*/  LDC R1, c[0x0][0x37c] ;  /* 0x0000df00ff017b82 */ /* 0x000fe20000000800 */
[----:B------:R-:W0:Y:S01]  /*0010*/  S2R R10, SR_TID.X ;  /* 0x00000000000a7919 */ /* 0x000e220000002100 */
[----:B------:R-:W0:Y:S06]  /*0020*/  LDCU UR5, c[0x0][0x3a0] ;  /* 0x00007400ff0577ac */ /* 0x000e2c0008000800 */
[----:B------:R-:W1:Y:S01]  /*0030*/  S2UR UR4, SR_CTAID.X ;  /* 0x00000000000479c3 */ /* 0x000e620000002500 */
[----:B------:R-:W-:Y:S01]  /*0040*/  BSSY.RECONVERGENT B0, `(.L_x_1) ;  /* 0x0000017000007945 */ /* 0x000fe20003800200 */
[----:B------:R-:W1:Y:S01]  /*0050*/  S2R R2, SR_CTAID.Y ;  /* 0x0000000000027919 */ /* 0x000e620000002600 */
[----:B------:R-:W2:Y:S05]  /*0060*/  LDCU.64 UR6, c[0x0][0x358] ;  /* 0x00006b00ff0677ac */ /* 0x000eaa0008000a00 */
[----:B------:R-:W1:Y:S01]  /*0070*/  LDC R3, c[0x0][0x39c] ;  /* 0x0000e700ff037b82 */ /* 0x000e620000000800 */
[----:B0-----:R-:W-:Y:S01]  /*0080*/  ISETP.GE.AND P0, PT, R10, UR5, PT ;  /* 0x000000050a007c0c */ /* 0x001fe2000bf06270 */
[----:B-1----:R-:W-:-:S02]  /*0090*/  IMAD R2, R3, UR4, R2 ;  /* 0x0000000403027c24 */ /* 0x002fc4000f8e0202 */
[----:B------:R-:W-:-:S10]  /*00a0*/  IMAD.MOV.U32 R3, RZ, RZ, RZ ;  /* 0x000000ffff037224 */ /* 0x000fd400078e00ff */
[----:B--2---:R-:W-:Y:S05]  /*00b0*/  @P0 BRA `(.L_x_2) ;  /* 0x00000000003c0947 */ /* 0x004fea0003800000 */
[----:B------:R-:W0:Y:S08]  /*00c0*/  LDC.64 R4, c[0x0][0x390] ;  /* 0x0000e400ff047b82 */ /* 0x000e300000000a00 */
[----:B------:R-:W1:Y:S08]  /*00d0*/  LDC R12, c[0x0][0x360] ;  /* 0x0000d800ff0c7b82 */ /* 0x000e700000000800 */
[----:B------:R-:W2:Y:S01]  /*00e0*/  LDC.64 R6, c[0x0][0x388] ;  /* 0x0000e200ff067b82 */ /* 0x000ea20000000a00 */
[----:B0-----:R-:W-:-:S05]  /*00f0*/  IMAD.WIDE R4, R2, 0x4, R4 ;  /* 0x0000000402047825 */ /* 0x001fca00078e0204 */
[----:B------:R0:W5:Y:S01]  /*0100*/  LDG.E R0, desc[UR6][R4.64] ;  /* 0x0000000604007981 */ /* 0x000162000c1e1900 */
[----:B------:R-:W-:Y:S02]  /*0110*/  IMAD.MOV.U32 R3, RZ, RZ, RZ ;  /* 0x000000ffff037224 */ /* 0x000fe400078e00ff */
[----:B-1----:R-:W-:-:S07]  /*0120*/  IMAD.MOV.U32 R9, RZ, RZ, R10 ;  /* 0x000000ffff097224 */ /* 0x002fce00078e000a */
.L_x_3:
[----:B0-----:R-:W-:-:S04]  /*0130*/  IMAD R5, R2, UR5, R9 ;  /* 0x0000000502057c24 */ /* 0x001fc8000f8e0209 */
[----:B--2---:R-:W-:-:S06]  /*0140*/  IMAD.WIDE R4, R5, 0x4, R6 ;  /* 0x0000000405047825 */ /* 0x004fcc00078e0206 */
[----:B------:R-:W2:Y:S01]  /*0150*/  LDG.E R5, desc[UR6][R4.64] ;  /* 0x0000000604057981 */ /* 0x000ea2000c1e1900 */
[----:B------:R-:W-:-:S05]  /*0160*/  IMAD.IADD R9, R12, 0x1, R9 ;  /* 0x000000010c097824 */ /* 0x000fca00078e0209 */
[----:B------:R-:W-:Y:S01]  /*0170*/  ISETP.GE.AND P0, PT, R9, UR5, PT ;  /* 0x0000000509007c0c */ /* 0x000fe2000bf06270 */
[----:B--2--5:R-:W-:-:S04]  /*0180*/  FADD R8, -R0, R5 ;  /* 0x0000000500087221 */ /* 0x024fc80000000100 */
[----:B------:R-:W-:-:S08]  /*0190*/  FFMA R3, R8, R8, R3 ;  /* 0x0000000808037223 */ /* 0x000fd00000000003 */
[----:B------:R-:W-:Y:S05]  /*01a0*/  @!P0 BRA `(.L_x_3) ;  /* 0xfffffffc00e08947 */ /* 0x000fea000383ffff */
.L_x_2:
[----:B------:R-:W-:Y:S05]  /*01b0*/  BSYNC.RECONVERGENT B0 ;  /* 0x0000000000007941 */ /* 0x000fea0003800200 */
.L_x_1:
[----:B------:R-:W0:Y:S01]  /*01c0*/  S2UR UR5, SR_CgaCtaId ;  /* 0x00000000000579c3 */ /* 0x000e220000008800 */
[----:B------:R-:W-:Y:S01]  /*01d0*/  UMOV UR4, 0x400 ;  /* 0x0000040000047882 */ /* 0x000fe20000000000 */
[----:B------:R-:W1:Y:S01]  /*01e0*/  LDCU UR8, c[0x0][0x360] ;  /* 0x00006c00ff0877ac */ /* 0x000e620008000800 */
[----:B------:R-:W-:Y:S01]  /*01f0*/  ISETP.NE.AND P1, PT, R10, RZ, PT ;  /* 0x000000ff0a00720c */ /* 0x000fe20003f25270 */
[----:B-1----:R-:W-:Y:S02]  /*0200*/  UISETP.GE.U32.AND UP0, UPT, UR8, 0x2, UPT ;  /* 0x000000020800788c */ /* 0x002fe4000bf06070 */
[----:B0-----:R-:W-:-:S06]  /*0210*/  ULEA UR4, UR5, UR4, 0x18 ;  /* 0x0000000405047291 */ /* 0x001fcc000f8ec0ff */
[----:B------:R-:W-:-:S05]  /*0220*/  LEA R0, R10, UR4, 0x2 ;  /* 0x000000040a007c11 */ /* 0x000fca000f8e10ff */
[----:B------:R0:W-:Y:S01]  /*0230*/  STS [R0], R3 ;  /* 0x0000000300007388 */ /* 0x0001e20000000800 */
[----:B------:R-:W-:Y:S06]  /*0240*/  BAR.SYNC.DEFER_BLOCKING 0x0 ;  /* 0x0000000000007b1d */ /* 0x000fec0000010000 */
[----:B------:R-:W-:Y:S05]  /*0250*/  BRA.U !UP0, `(.L_x_4) ;  /* 0x0000000108307547 */ /* 0x000fea000b800000 */
[----:B0-----:R-:W-:-:S07]  /*0260*/  IMAD.U32 R3, RZ, RZ, UR8 ;  /* 0x00000008ff037e24 */ /* 0x001fce000f8e00ff */
.L_x_5:
[----:B------:R-:W-:-:S04]  /*0270*/  SHF.R.U32.HI R7, RZ, 0x1, R3 ;  /* 0x00000001ff077819 */ /* 0x000fc80000011603 */
[----:B------:R-:W-:-:S13]  /*0280*/  ISETP.GE.U32.AND P0, PT, R10, R7, PT ;  /* 0x000000070a00720c */ /* 0x000fda0003f06070 */
[----:B------:R-:W-:Y:S01]  /*0290*/  @!P0 IMAD R4, R7, 0x4, R0 ;  /* 0x0000000407048824 */ /* 0x000fe200078e0200 */
[----:B------:R-:W-:Y:S05]  /*02a0*/  @!P0 LDS R5, [R0] ;  /* 0x0000000000058984 */ /* 0x000fea0000000800 */
[----:B------:R-:W0:Y:S02]  /*02b0*/  @!P0 LDS R4, [R4] ;  /* 0x0000000004048984 */ /* 0x000e240000000800 */
[----:B0-----:R-:W-:-:S05]  /*02c0*/  @!P0 FADD R5, R4, R5 ;  /* 0x0000000504058221 */ /* 0x001fca0000000000 */
[----:B------:R1:W-:Y:S01]  /*02d0*/  @!P0 STS [R0], R5 ;  /* 0x0000000500008388 */ /* 0x0003e20000000800 */
[----:B------:R-:W-:Y:S01]  /*02e0*/  BAR.SYNC.DEFER_BLOCKING 0x0 ;  /* 0x0000000000007b1d */ /* 0x000fe20000010000 */
[----:B------:R-:W-:Y:S01]  /*02f0*/  ISETP.GT.U32.AND P0, PT, R3, 0x3, PT ;  /* 0x000000030300780c */ /* 0x000fe20003f04070 */
[----:B------:R-:W-:-:S12]  /*0300*/  IMAD.MOV.U32 R3, RZ, RZ, R7 ;  /* 0x000000ffff037224 */ /* 0x000fd800078e0007 */
[----:B-1----:R-:W-:Y:S05]  /*0310*/  @P0 BRA `(.L_x_5) ;  /* 0xfffffffc00d40947 */ /* 0x002fea000383ffff */
.L_x_4:
[----:B------:R-:W-:Y:S05]  /*0320*/  @P1 EXIT ;  /* 0x000000000000194d */ /* 0x000fea0003800000 */
[----:B------:R-:W1:Y:S01]  /*0330*/  S2UR UR5, SR_CgaCtaId ;  /* 0x00000000000579c3 */ /* 0x000e620000008800 */
[----:B------:R-:W-:Y:S02]  /*0340*/  UMOV UR4, 0x400 ;  /* 0x0000040000047882 */ /* 0x000fe40000000000 */
[----:B-1----:R-:W-:Y:S01]  /*0350*/  ULEA UR4, UR5, UR4, 0x18 ;  /* 0x0000000405047291 */ /* 0x002fe2000f8ec0ff */
[----:B------:R-:W1:Y:S08]  /*0360*/  LDCU UR5, c[0x0][0x3a0] ;  /* 0x00007400ff0577ac */ /* 0x000e700008000800 */
[----:B0-----:R-:W0:Y:S01]  /*0370*/  LDS R0, [UR4] ;  /* 0x00000004ff007984 */ /* 0x001e220008000800 */
[----:B-1----:R-:W-:-:S04]  /*0380*/  I2FP.F32.S32 R3, UR5 ;  /* 0x0000000500037c45 */ /* 0x002fc80008201400 */
[----:B------:R-:W1:Y:S02]  /*0390*/  MUFU.RCP R4, R3 ;  /* 0x0000000300047308 */ /* 0x000e640000001000 */
[----:B-1----:R-:W-:-:S04]  /*03a0*/  FFMA R5, -R3, R4, 1 ;  /* 0x3f80000003057423 */ /* 0x002fc80000000104 */
[----:B------:R-:W-:Y:S02]  /*03b0*/  FFMA R5, R4, R5, R4 ;  /* 0x0000000504057223 */ /* 0x000fe40000000004 */
[----:B0-----:R-:W0:Y:S02]  /*03c0*/  FCHK P0, R0, R3 ;  /* 0x0000000300007302 */ /* 0x001e240000000000 */
[----:B------:R-:W-:-:S04]  /*03d0*/  FFMA R4, R0, R5, RZ ;  /* 0x0000000500047223 */ /* 0x000fc800000000ff */
[----:B------:R-:W-:-:S04]  /*03e0*/  FFMA R6, -R3, R4, R0 ;  /* 0x0000000403067223 */ /* 0x000fc80000000100 */
[----:B------:R-:W-:Y:S01]  /*03f0*/  FFMA R8, R5, R6, R4 ;  /* 0x0000000605087223 */ /* 0x000fe20000000004 */
[----:B0-----:R-:W-:Y:S06]  /*0400*/  @!P0 BRA `(.L_x_6) ;  /* 0x00000000000c8947 */ /* 0x001fec0003800000 */
[----:B------:R-:W-:-:S07]  /*0410*/  MOV R4, 0x430 ;  /* 0x0000043000047802 */ /* 0x000fce0000000f00 */
[----:B------:R-:W-:Y:S05]  /*0420*/  CALL.REL.NOINC `($__internal_0_$__cuda_sm3x_div_rn_noftz_f32_slowpath) ;  /* 0x0000000000387944 */ /* 0x000fea0003c00000 */
[----:B------:R-:W-:-:S07]  /*0430*/  IMAD.MOV.U32 R8, RZ, RZ, R0 ;  /* 0x000000ffff087224 */ /* 0x000fce00078e0000 */
.L_x_6:
[----:B------:R-:W0:Y:S01]  /*0440*/  F2F.F64.F32 R4, R8 ;  /* 0x0000000800047310 */ /* 0x000e220000201800 */
[----:B------:R-:W-:Y:S01]  /*0450*/  UMOV UR4, 0x88e368f1 ;  /* 0x88e368f100047882 */ /* 0x000fe20000000000 */
[----:B------:R-:W-:Y:S01]  /*0460*/  UMOV UR5, 0x3ee4f8b5 ;  /* 0x3ee4f8b500057882 */ /* 0x000fe20000000000 */
[----:B------:R-:W1:Y:S01]  /*0470*/  LDC.64 R6, c[0x0][0x380] ;  /* 0x0000e000ff067b82 */ /* 0x000e620000000a00 */
[----:B0-----:R-:W-:-:S06]  /*0480*/  DADD R4, R4, UR4 ;  /* 0x0000000404047e29 */ /* 0x001fcc0008000000 */
[----:B------:R-:W0:Y:S01]  /*0490*/  F2F.F32.F64 R0, R4 ;  /* 0x0000000400007310 */ /* 0x000e220000301000 */
[----:B-1----:R-:W-:Y:S01]  /*04a0*/  IMAD.WIDE R2, R2, 0x4, R6 ;  /* 0x0000000402027825 */ /* 0x002fe200078e0206 */
[----:B0-----:R-:W-:-:S13]  /*04b0*/  FSETP.GEU.AND P0, PT, |R0|, 1.175494350822287508e-38, PT ;  /* 0x008000000000780b */ /* 0x001fda0003f0e200 */
[----:B------:R-:W-:-:S04]  /*04c0*/  @!P0 FMUL R0, R0, 16777216 ;  /* 0x4b80000000008820 */ /* 0x000fc80000400000 */
[----:B------:R-:W0:Y:S02]  /*04d0*/  MUFU.RSQ R9, R0 ;  /* 0x0000000000097308 */ /* 0x000e240000001400 */
[----:B0-----:R-:W-:-:S05]  /*04e0*/  @!P0 FMUL R9, R9, 4096 ;  /* 0x4580000009098820 */ /* 0x001fca0000400000 */
[----:B------:R-:W-:Y:S01]  /*04f0*/  STG.E desc[UR6][R2.64], R9 ;  /* 0x0000000902007986 */ /* 0x000fe2000c101906 */
[----:B------:R-:W-:Y:S05]  /*0500*/  EXIT ;  /* 0x000000000000794d */ /* 0x000fea0003800000 */
        .weak           $__internal_0_$__cuda_sm3x_div_rn_noftz_f32_slowpath
        .type           $__internal_0_$__cuda_sm3x_div_rn_noftz_f32_slowpath,@function
        .size           $__internal_0_$__cuda_sm3x_div_rn_noftz_f32_slowpath,(.L_x_31 - $__internal_0_$__cuda_sm3x_div_rn_noftz_f32_slowpath)
$__internal_0_$__cuda_sm3x_div_rn_noftz_f32_slowpath:
[--C-:B------:R-:W-:Y:S01]  /*0510*/  SHF.R.U32.HI R6, RZ, 0x17, R3.reuse ;  /* 0x00000017ff067819 */ /* 0x100fe20000011603 */
[--C-:B------:R-:W-:Y:S01]  /*0520*/  IMAD.MOV.U32 R7, RZ, RZ, R0.reuse ;  /* 0x000000ffff077224 */ /* 0x100fe200078e0000 */
[----:B------:R-:W-:Y:S01]  /*0530*/  SHF.R.U32.HI R5, RZ, 0x17, R0 ;  /* 0x00000017ff057819 */ /* 0x000fe20000011600 */
[----:B------:R-:W-:Y:S01]  /*0540*/  IMAD.MOV.U32 R8, RZ, RZ, R3 ;  /* 0x000000ffff087224 */ /* 0x000fe200078e0003 */
[----:B------:R-:W-:Y:S02]  /*0550*/  LOP3.LUT R6, R6, 0xff, RZ, 0xc0, !PT ;  /* 0x000000ff06067812 */ /* 0x000fe400078ec0ff */
[----:B------:R-:W-:-:S03]  /*0560*/  LOP3.LUT R5, R5, 0xff, RZ, 0xc0, !PT ;  /* 0x000000ff05057812 */ /* 0x000fc600078ec0ff */
[----:B------:R-:W-:Y:S02]  /*0570*/  VIADD R11, R6, 0xffffffff ;  /* 0xffffffff060b7836 */ /* 0x000fe40000000000 */
[----:B------:R-:W-:-:S03]  /*0580*/  VIADD R10, R5, 0xffffffff ;  /* 0xffffffff050a7836 */ /* 0x000fc60000000000 */
[----:B------:R-:W-:-:S04]  /*0590*/  ISETP.GT.U32.AND P0, PT, R11, 0xfd, PT ;  /* 0x000000fd0b00780c */ /* 0x000fc80003f04070 */
[----:B------:R-:W-:-:S13]  /*05a0*/  ISETP.GT.U32.OR P0, PT, R10, 0xfd, P0 ;  /* 0x000000fd0a00780c */ /* 0x000fda0000704470 */
[----:B------:R-:W-:Y:S01]  /*05b0*/  @!P0 IMAD.MOV.U32 R9, RZ, RZ, RZ ;  /* 0x000000ffff098224 */ /* 0x000fe200078e00ff */
[----:B------:R-:W-:Y:S06]  /*05c0*/  @!P0 BRA `(.L_x_7) ;  /* 0x00000000005c8947 */ /* 0x000fec0003800000 */
[----:B------:R-:W-:Y:S02]  /*05d0*/  FSETP.GTU.FTZ.AND P0, PT, |R0|, +INF , PT ;  /* 0x7f8000000000780b */ /* 0x000fe40003f1c200 */
[----:B------:R-:W-:-:S04]  /*05e0*/  FSETP.GTU.FTZ.AND P1, PT, |R3|, +INF , PT ;  /* 0x7f8000000300780b */ /* 0x000fc80003f3c200 */
[----:B------:R-:W-:-:S13]  /*05f0*/  PLOP3.LUT P0, PT, P0, P1, PT, 0xf8, 0x8f ;  /* 0x00000000008f781c */ /* 0x000fda0000703f70 */
[----:B------:R-:W-:Y:S05]  /*0600*/  @P0 BRA `(.L_x_8) ;  /* 0x0000000400440947 */ /* 0x000fea0003800000 */
[----:B------:R-:W-:-:S13]  /*0610*/  LOP3.LUT P0, RZ, R8, 0x7fffffff, R7, 0xc8, !PT ;  /* 0x7fffffff08ff7812 */ /* 0x000fda000780c807 */
[----:B------:R-:W-:Y:S05]  /*0620*/  @!P0 BRA `(.L_x_9) ;  /* 0x0000000400348947 */ /* 0x000fea0003800000 */
[C---:B------:R-:W-:Y:S02]  /*0630*/  FSETP.NEU.FTZ.AND P2, PT, |R0|.reuse, +INF , PT ;  /* 0x7f8000000000780b */ /* 0x040fe40003f5d200 */
[----:B------:R-:W-:Y:S02]  /*0640*/  FSETP.NEU.FTZ.AND P1, PT, |R3|, +INF , PT ;  /* 0x7f8000000300780b */ /* 0x000fe40003f3d200 */
[----:B------:R-:W-:-:S11]  /*0650*/  FSETP.NEU.FTZ.AND P0, PT, |R0|, +INF , PT ;  /* 0x7f8000000000780b */ /* 0x000fd60003f1d200 */
[----:B------:R-:W-:Y:S05]  /*0660*/  @!P1 BRA !P2, `(.L_x_9) ;  /* 0x0000000400249947 */ /* 0x000fea0005000000 */
[----:B------:R-:W-:-:S04]  /*0670*/  LOP3.LUT P2, RZ, R7, 0x7fffffff, RZ, 0xc0, !PT ;  /* 0x7fffffff07ff7812 */ /* 0x000fc8000784c0ff */
[----:B------:R-:W-:-:S13]  /*0680*/  PLOP3.LUT P1, PT, P1, P2, PT, 0x2f, 0xf2 ;  /* 0x0000000000f2781c */ /* 0x000fda0000f24577 */
[----:B------:R-:W-:Y:S05]  /*0690*/  @P1 BRA `(.L_x_10) ;  /* 0x0000000400101947 */ /* 0x000fea0003800000 */
[----:B------:R-:W-:-:S04]  /*06a0*/  LOP3.LUT P1, RZ, R8, 0x7fffffff, RZ, 0xc0, !PT ;  /* 0x7fffffff08ff7812 */ /* 0x000fc8000782c0ff */
[----:B------:R-:W-:-:S13]  /*06b0*/  PLOP3.LUT P0, PT, P0, P1, PT, 0x2f, 0xf2 ;  /* 0x0000000000f2781c */ /* 0x000fda0000702577 */
[----:B------:R-:W-:Y:S05]  /*06c0*/  @P0 BRA `(.L_x_11) ;  /* 0x0000000000f80947 */ /* 0x000fea0003800000 */
[----:B------:R-:W-:Y:S02]  /*06d0*/  ISETP.GE.AND P0, PT, R10, RZ, PT ;  /* 0x000000ff0a00720c */ /* 0x000fe40003f06270 */
[----:B------:R-:W-:-:S11]  /*06e0*/  ISETP.GE.AND P1, PT, R11, RZ, PT ;  /* 0x000000ff0b00720c */ /* 0x000fd60003f26270 */
[----:B------:R-:W-:Y:S02]  /*06f0*/  @P0 IMAD.MOV.U32 R9, RZ, RZ, RZ ;  /* 0x000000ffff090224 */ /* 0x000fe400078e00ff */
[----:B------:R-:W-:Y:S01]  /*0700*/  @!P0 FFMA R7, R0, 1.84467440737095516160e+19, RZ ;  /* 0x5f80000000078823 */ /* 0x000fe200000000ff */
[----:B------:R-:W-:Y:S02]  /*0710*/  @!P0 IMAD.MOV.U32 R9, RZ, RZ, -0x40 ;  /* 0xffffffc0ff098424 */ /* 0x000fe400078e00ff */
[----:B------:R-:W-:Y:S02]  /*0720*/  @!P1 FFMA R8, R3, 1.84467440737095516160e+19, RZ ;  /* 0x5f80000003089823 */ /* 0x000fe400000000ff */
[----:B------:R-:W-:-:S07]  /*0730*/  @!P1 VIADD R9, R9, 0x40 ;  /* 0x0000004009099836 */ /* 0x000fce0000000000 */
.L_x_7:
[----:B------:R-:W-:Y:S01]  /*0740*/  LEA R3, R6, 0xc0800000, 0x17 ;  /* 0xc080000006037811 */ /* 0x000fe200078eb8ff */
[----:B------:R-:W-:-:S04]  /*0750*/  VIADD R5, R5, 0xffffff81 ;  /* 0xffffff8105057836 */ /* 0x000fc80000000000 */
[----:B------:R-:W-:Y:S01]  /*0760*/  IMAD.IADD R3, R8, 0x1, -R3 ;  /* 0x0000000108037824 */ /* 0x000fe200078e0a03 */
[C---:B------:R-:W-:Y:S01]  /*0770*/  IADD3 R6, PT, PT, R5.reuse, 0x7f, -R6 ;  /* 0x0000007f05067810 */ /* 0x040fe20007ffe806 */
[----:B------:R-:W-:Y:S02]  /*0780*/  IMAD R0, R5, -0x800000, R7 ;  /* 0xff80000005007824 */ /* 0x000fe400078e0207 */
[----:B------:R-:W0:Y:S01]  /*0790*/  MUFU.RCP R8, R3 ;  /* 0x0000000300087308 */ /* 0x000e220000001000 */
[----:B------:R-:W-:Y:S01]  /*07a0*/  FADD.FTZ R11, -R3, -RZ ;  /* 0x800000ff030b7221 */ /* 0x000fe20000010100 */
[----:B------:R-:W-:-:S03]  /*07b0*/  IMAD.IADD R6, R6, 0x1, R9 ;  /* 0x0000000106067824 */ /* 0x000fc600078e0209 */
[----:B0-----:R-:W-:-:S04]  /*07c0*/  FFMA R13, R8, R11, 1 ;  /* 0x3f800000080d7423 */ /* 0x001fc8000000000b */
[----:B------:R-:W-:-:S04]  /*07d0*/  FFMA R10, R8, R13, R8 ;  /* 0x0000000d080a7223 */ /* 0x000fc80000000008 */
[----:B------:R-:W-:-:S04]  /*07e0*/  FFMA R7, R0, R10, RZ ;  /* 0x0000000a00077223 */ /* 0x000fc800000000ff */
[----:B------:R-:W-:-:S04]  /*07f0*/  FFMA R8, R11, R7, R0 ;  /* 0x000000070b087223 */ /* 0x000fc80000000000 */
[----:B------:R-:W-:-:S04]  /*0800*/  FFMA R7, R10, R8, R7 ;  /* 0x000000080a077223 */ /* 0x000fc80000000007 */
[----:B------:R-:W-:-:S04]  /*0810*/  FFMA R8, R11, R7, R0 ;  /* 0x000000070b087223 */ /* 0x000fc80000000000 */
[----:B------:R-:W-:-:S05]  /*0820*/  FFMA R0, R10, R8, R7 ;  /* 0x000000080a007223 */ /* 0x000fca0000000007 */
[----:B------:R-:W-:-:S04]  /*0830*/  SHF.R.U32.HI R3, RZ, 0x17, R0 ;  /* 0x00000017ff037819 */ /* 0x000fc80000011600 */
[----:B------:R-:W-:-:S05]  /*0840*/  LOP3.LUT R3, R3, 0xff, RZ, 0xc0, !PT ;  /* 0x000000ff03037812 */ /* 0x000fca00078ec0ff */
[----:B------:R-:W-:-:S04]  /*0850*/  IMAD.IADD R9, R3, 0x1, R6 ;  /* 0x0000000103097824 */ /* 0x000fc800078e0206 */
[----:B------:R-:W-:-:S05]  /*0860*/  VIADD R3, R9, 0xffffffff ;  /* 0xffffffff09037836 */ /* 0x000fca0000000000 */
[----:B------:R-:W-:-:S13]  /*0870*/  ISETP.GE.U32.AND P0, PT, R3, 0xfe, PT ;  /* 0x000000fe0300780c */ /* 0x000fda0003f06070 */
[----:B------:R-:W-:Y:S05]  /*0880*/  @!P0 BRA `(.L_x_12) ;  /* 0x0000000000808947 */ /* 0x000fea0003800000 */
[----:B------:R-:W-:-:S13]  /*0890*/  ISETP.GT.AND P0, PT, R9, 0xfe, PT ;  /* 0x000000fe0900780c */ /* 0x000fda0003f04270 */
[----:B------:R-:W-:Y:S05]  /*08a0*/  @P0 BRA `(.L_x_13) ;  /* 0x00000000006c0947 */ /* 0x000fea0003800000 */
[----:B------:R-:W-:-:S13]  /*08b0*/  ISETP.GE.AND P0, PT, R9, 0x1, PT ;  /* 0x000000010900780c */ /* 0x000fda0003f06270 */
[----:B------:R-:W-:Y:S05]  /*08c0*/  @P0 BRA `(.L_x_14) ;  /* 0x0000000000980947 */ /* 0x000fea0003800000 */
[----:B------:R-:W-:Y:S02]  /*08d0*/  ISETP.GE.AND P0, PT, R9, -0x18, PT ;  /* 0xffffffe80900780c */ /* 0x000fe40003f06270 */
[----:B------:R-:W-:-:S11]  /*08e0*/  LOP3.LUT R0, R0, 0x80000000, RZ, 0xc0, !PT ;  /* 0x8000000000007812 */ /* 0x000fd600078ec0ff */
[----:B------:R-:W-:Y:S05]  /*08f0*/  @!P0 BRA `(.L_x_14) ;  /* 0x00000000008c8947 */ /* 0x000fea0003800000 */
[CCC-:B------:R-:W-:Y:S01]  /*0900*/  FFMA.RZ R3, R10.reuse, R8.reuse, R7.reuse ;  /* 0x000000080a037223 */ /* 0x1c0fe2000000c007 */
[CCC-:B------:R-:W-:Y:S01]  /*0910*/  FFMA.RM R6, R10.reuse, R8.reuse, R7.reuse ;  /* 0x000000080a067223 */ /* 0x1c0fe20000004007 */
[C---:B------:R-:W-:Y:S02]  /*0920*/  ISETP.NE.AND P2, PT, R9.reuse, RZ, PT ;  /* 0x000000ff0900720c */ /* 0x040fe40003f45270 */
[----:B------:R-:W-:Y:S02]  /*0930*/  ISETP.NE.AND P1, PT, R9, RZ, PT ;  /* 0x000000ff0900720c */ /* 0x000fe40003f25270 */
[----:B------:R-:W-:Y:S01]  /*0940*/  LOP3.LUT R5, R3, 0x7fffff, RZ, 0xc0, !PT ;  /* 0x007fffff03057812 */ /* 0x000fe200078ec0ff */
[----:B------:R-:W-:Y:S01]  /*0950*/  FFMA.RP R3, R10, R8, R7 ;  /* 0x000000080a037223 */ /* 0x000fe20000008007 */
[----:B------:R-:W-:Y:S02]  /*0960*/  VIADD R8, R9, 0x20 ;  /* 0x0000002009087836 */ /* 0x000fe40000000000 */
[----:B------:R-:W-:Y:S01]  /*0970*/  LOP3.LUT R5, R5, 0x800000, RZ, 0xfc, !PT ;  /* 0x0080000005057812 */ /* 0x000fe200078efcff */
[----:B------:R-:W-:Y:S01]  /*0980*/  IMAD.MOV R7, RZ, RZ, -R9 ;  /* 0x000000ffff077224 */ /* 0x000fe200078e0a09 */
[----:B------:R-:W-:-:S02]  /*0990*/  FSETP.NEU.FTZ.AND P0, PT, R3, R6, PT ;  /* 0x000000060300720b */ /* 0x000fc40003f1d000 */
[----:B------:R-:W-:Y:S02]  /*09a0*/  SHF.L.U32 R8, R5, R8, RZ ;  /* 0x0000000805087219 */ /* 0x000fe400000006ff */
[----:B------:R-:W-:Y:S02]  /*09b0*/  SEL R6, R7, RZ, P2 ;  /* 0x000000ff07067207 */ /* 0x000fe40001000000 */
[----:B------:R-:W-:Y:S02]  /*09c0*/  ISETP.NE.AND P1, PT, R8, RZ, P1 ;  /* 0x000000ff0800720c */ /* 0x000fe40000f25270 */
[----:B------:R-:W-:Y:S02]  /*09d0*/  SHF.R.U32.HI R6, RZ, R6, R5 ;  /* 0x00000006ff067219 */ /* 0x000fe40000011605 */
[----:B------:R-:W-:Y:S02]  /*09e0*/  PLOP3.LUT P0, PT, P0, P1, PT, 0xf8, 0x8f ;  /* 0x00000000008f781c */ /* 0x000fe40000703f70 */
[----:B------:R-:W-:-:S02]  /*09f0*/  SHF.R.U32.HI R8, RZ, 0x1, R6 ;  /* 0x00000001ff087819 */ /* 0x000fc40000011606 */
[----:B------:R-:W-:-:S04]  /*0a00*/  SEL R3, RZ, 0x1, !P0 ;  /* 0x00000001ff037807 */ /* 0x000fc80004000000 */
[----:B------:R-:W-:-:S04]  /*0a10*/  LOP3.LUT R3, R3, 0x1, R8, 0xf8, !PT ;  /* 0x0000000103037812 */ /* 0x000fc800078ef808 */
[----:B------:R-:W-:-:S05]  /*0a20*/  LOP3.LUT R3, R3, R6, RZ, 0xc0, !PT ;  /* 0x0000000603037212 */ /* 0x000fca00078ec0ff */
[----:B------:R-:W-:-:S05]  /*0a30*/  IMAD.IADD R3, R8, 0x1, R3 ;  /* 0x0000000108037824 */ /* 0x000fca00078e0203 */
[----:B------:R-:W-:Y:S01]  /*0a40*/  LOP3.LUT R0, R3, R0, RZ, 0xfc, !PT ;  /* 0x0000000003007212 */ /* 0x000fe200078efcff */
[----:B------:R-:W-:Y:S06]  /*0a50*/  BRA `(.L_x_14) ;  /* 0x0000000000347947 */ /* 0x000fec0003800000 */
.L_x_13:
[----:B------:R-:W-:-:S04]  /*0a60*/  LOP3.LUT R0, R0, 0x80000000, RZ, 0xc0, !PT ;  /* 0x8000000000007812 */ /* 0x000fc800078ec0ff */
[----:B------:R-:W-:Y:S01]  /*0a70*/  LOP3.LUT R0, R0, 0x7f800000, RZ, 0xfc, !PT ;  /* 0x7f80000000007812 */ /* 0x000fe200078efcff */
[----:B------:R-:W-:Y:S06]  /*0a80*/  BRA `(.L_x_14) ;  /* 0x0000000000287947 */ /* 0x000fec0003800000 */
.L_x_12:
[----:B------:R-:W-:Y:S01]  /*0a90*/  IMAD R0, R6, 0x800000, R0 ;  /* 0x0080000006007824 */ /* 0x000fe200078e0200 */
[----:B------:R-:W-:Y:S06]  /*0aa0*/  BRA `(.L_x_14) ;  /* 0x0000000000207947 */ /* 0x000fec0003800000 */
.L_x_11:
[----:B------:R-:W-:-:S04]  /*0ab0*/  LOP3.LUT R0, R8, 0x80000000, R7, 0x48, !PT ;  /* 0x8000000008007812 */ /* 0x000fc800078e4807 */
[----:B------:R-:W-:Y:S01]  /*0ac0*/  LOP3.LUT R0, R0, 0x7f800000, RZ, 0xfc, !PT ;  /* 0x7f80000000007812 */ /* 0x000fe200078efcff */
[----:B------:R-:W-:Y:S06]  /*0ad0*/  BRA `(.L_x_14) ;  /* 0x0000000000147947 */ /* 0x000fec0003800000 */
.L_x_10:
[----:B------:R-:W-:Y:S01]  /*0ae0*/  LOP3.LUT R0, R8, 0x80000000, R7, 0x48, !PT ;  /* 0x8000000008007812 */ /* 0x000fe200078e4807 */
[----:B------:R-:W-:Y:S06]  /*0af0*/  BRA `(.L_x_14) ;  /* 0x00000000000c7947 */ /* 0x000fec0003800000 */
.L_x_9:
[----:B------:R-:W0:Y:S01]  /*0b00*/  MUFU.RSQ R0, -QNAN ;  /* 0xffc0000000007908 */ /* 0x000e220000001400 */
[----:B------:R-:W-:Y:S05]  /*0b10*/  BRA `(.L_x_14) ;  /* 0x0000000000047947 */ /* 0x000fea0003800000 */
.L_x_8:
[----:B------:R-:W-:-:S07]  /*0b20*/  FADD.FTZ R0, R0, R3 ;  /* 0x0000000300007221 */ /* 0x000fce0000010000 */
.L_x_14:
[----:B------:R-:W-:-:S04]  /*0b30*/  IMAD.MOV.U32 R5, RZ, RZ, 0x0 ;  /* 0x00000000ff057424 */ /* 0x000fc800078e00ff */
[----:B0-----:R-:W-:Y:S05]  /*0b40*/  RET.REL.NODEC R4 `(_Z11rstd_kernelPfPKfS1_iii) ;  /* 0xfffffff4042c7950 */ /* 0x001fea0003c3ffff */
.L_x_15:
        /* <DEDUP_REMOVED lines=11> */
.L_x_31:


//--------------------- .text._Z11mean_kernelPfPKfiii --------------------------
	.section	.text._Z11mean_kernelPfPKfiii,"ax",@progbits
	.align	128
        .global         _Z11mean_kernelPfPKfiii
        .type           _Z11mean_kernelPfPKfiii,@function
        .size           _Z11mean_kernelPfPKfiii,(.L_x_32 - _Z11mean_kernelPfPKfiii)
        .other          _Z11mean_kernelPfPKfiii,@"STO_CUDA_ENTRY STV_DEFAULT"
_Z11mean_kernelPfPKfiii:
.text._Z11mean_kernelPfPKfiii:
[----:B------:R-:W-:Y:S01]  /*0000*/  LDC R1, c[0x0][0x37c] ;  /* 0x0000df00ff017b82 */ /* 0x000fe20000000800 */
[----:B------:R-:W0:Y:S01]  /*0010*/  S2R R9, SR_TID.X ;  /* 0x0000000000097919 */ /* 0x000e220000002100 */
[----:B------:R-:W0:Y:S06]  /*0020*/  LDCU UR4, c[0x0][0x398] ;  /* 0x00007300ff0477ac */ /* 0x000e2c0008000800 */
[----:B------:R-:W1:Y:S01]  /*0030*/  S2UR UR8, SR_CTAID.X ;  /* 0x00000000000879c3 */ /* 0x000e620000002500 */
[----:B------:R-:W-:Y:S01]  /*0040*/  BSSY.RECONVERGENT B0, `(.L_x_16) ;  /* 0x0000013000007945 */ /* 0x000fe20003800200 */
[----:B------:R-:W2:Y:S01]  /*0050*/  S2R R2, SR_CTAID.Y ;  /* 0x0000000000027919 */ /* 0x000ea20000002600 */
[----:B------:R-:W3:Y:S01]  /*0060*/  LDCU.64 UR6, c[0x0][0x358] ;  /* 0x00006b00ff0677ac */ /* 0x000ee20008000a00 */
[----:B------:R-:W-:Y:S01]  /*0070*/  IMAD.MOV.U32 R0, RZ, RZ, RZ ;  /* 0x000000ffff007224 */ /* 0x000fe200078e00ff */
[----:B0-----:R-:W-:-:S13]  /*0080*/  ISETP.GE.AND P0, PT, R9, UR4, PT ;  /* 0x0000000409007c0c */ /* 0x001fda000bf06270 */
[----:B-123--:R-:W-:Y:S05]  /*0090*/  @P0 BRA `(.L_x_17) ;  /* 0x0000000000340947 */ /* 0x00efea0003800000 */
[----:B------:R-:W0:Y:S01]  /*00a0*/  LDC R3, c[0x0][0x394] ;  /* 0x0000e500ff037b82 */ /* 0x000e220000000800 */
[----:B------:R-:W-:Y:S02]  /*00b0*/  IMAD.MOV.U32 R0, RZ, RZ, RZ ;  /* 0x000000ffff007224 */ /* 0x000fe400078e00ff */
[----:B------:R-:W-:-:S05]  /*00c0*/  IMAD.MOV.U32 R8, RZ, RZ, R9 ;  /* 0x000000ffff087224 */ /* 0x000fca00078e0009 */
[----:B------:R-:W1:Y:S08]  /*00d0*/  LDC R11, c[0x0][0x360] ;  /* 0x0000d800ff0b7b82 */ /* 0x000e700000000800 */
[----:B------:R-:W2:Y:S01]  /*00e0*/  LDC.64 R6, c[0x0][0x388] ;  /* 0x0000e200ff067b82 */ /* 0x000ea20000000a00 */
[----:B0-----:R-:W-:-:S07]  /*00f0*/  IMAD R3, R3, UR8, R2 ;  /* 0x0000000803037c24 */ /* 0x001fce000f8e0202 */
.L_x_18:
[----:B------:R-:W-:-:S04]  /*0100*/  IMAD R5, R3, UR4, R8 ;  /* 0x0000000403057c24 */ /* 0x000fc8000f8e0208 */
[----:B--2---:R-:W-:-:S06]  /*0110*/  IMAD.WIDE R4, R5, 0x4, R6 ;  /* 0x0000000405047825 */ /* 0x004fcc00078e0206 */
[----:B------:R-:W2:Y:S01]  /*0120*/  LDG.E R5, desc[UR6][R4.64] ;  /* 0x0000000604057981 */ /* 0x000ea2000c1e1900 */
[----:B-1----:R-:W-:-:S05]  /*0130*/  IMAD.IADD R8, R11, 0x1, R8 ;  /* 0x000000010b087824 */ /* 0x002fca00078e0208 */
[----:B------:R-:W-:Y:S01]  /*0140*/  ISETP.GE.AND P0, PT, R8, UR4, PT ;  /* 0x0000000408007c0c */ /* 0x000fe2000bf06270 */
[----:B--2---:R-:W-:-:S12]  /*0150*/  FADD R0, R5, R0 ;  /* 0x0000000005007221 */ /* 0x004fd80000000000 */
[----:B------:R-:W-:Y:S05]  /*0160*/  @!P0 BRA `(.L_x_18) ;  /* 0xfffffffc00e48947 */ /* 0x000fea000383ffff */
.L_x_17:
[----:B------:R-:W-:Y:S05]  /*0170*/  BSYNC.RECONVERGENT B0 ;  /* 0x0000000000007941 */ /* 0x000fea0003800200 */
.L_x_16:
        /* <DEDUP_REMOVED lines=11> */
.L_x_20:
        /* <DEDUP_REMOVED lines=11> */
.L_x_19:
        /* <DEDUP_REMOVED lines=16> */
[----:B------:R-:W-:Y:S05]  /*03e0*/  CALL.REL.NOINC `($__internal_1_$__cuda_sm3x_div_rn_noftz_f32_slowpath) ;  /* 0x00000000001c7944 */ /* 0x000fea0003c00000 */
[----:B------:R-:W-:-:S07]  /*03f0*/  IMAD.MOV.U32 R7, RZ, RZ, R0 ;  /* 0x000000ffff077224 */ /* 0x000fce00078e0000 */
.L_x_21:
[----:B------:R-:W0:Y:S08]  /*0400*/  LDC R3, c[0x0][0x394] ;  /* 0x0000e500ff037b82 */ /* 0x000e300000000800 */
[----:B------:R-:W1:Y:S01]  /*0410*/  LDC.64 R4, c[0x0][0x380] ;  /* 0x0000e000ff047b82 */ /* 0x000e620000000a00 */
[----:B0-----:R-:W-:-:S04]  /*0420*/  IMAD R3, R3, UR8, R2 ;  /* 0x0000000803037c24 */ /* 0x001fc8000f8e0202 */
[----:B-1----:R-:W-:-:S05]  /*0430*/  IMAD.WIDE R2, R3, 0x4, R4 ;  /* 0x0000000403027825 */ /* 0x002fca00078e0204 */
[----:B------:R-:W-:Y:S01]  /*0440*/  STG.E desc[UR6][R2.64], R7 ;  /* 0x0000000702007986 */ /* 0x000fe2000c101906 */
[----:B------:R-:W-:Y:S05]  /*0450*/  EXIT ;  /* 0x000000000000794d */ /* 0x000fea0003800000 */
        .weak           $__internal_1_$__cuda_sm3x_div_rn_noftz_f32_slowpath
        .type           $__internal_1_$__cuda_sm3x_div_rn_noftz_f32_slowpath,@function
        .size           $__internal_1_$__cuda_sm3x_div_rn_noftz_f32_slowpath,(.L_x_32 - $__internal_1_$__cuda_sm3x_div_rn_noftz_f32_slowpath)
$__internal_1_$__cuda_sm3x_div_rn_noftz_f32_slowpath:
        /* <DEDUP_REMOVED lines=35> */
.L_x_22:
        /* <DEDUP_REMOVED lines=50> */
.L_x_28:
[----:B------:R-:W-:-:S04]  /*09b0*/  LOP3.LUT R0, R0, 0x80000000, RZ, 0xc0, !PT ;  /* 0x8000000000007812 */ /* 0x000fc800078ec0ff */
[----:B------:R-:W-:Y:S01]  /*09c0*/  LOP3.LUT R0, R0, 0x7f800000, RZ, 0xfc, !PT ;  /* 0x7f80000000007812 */ /* 0x000fe200078efcff */
[----:B------:R-:W-:Y:S06]  /*09d0*/  BRA `(.L_x_29) ;  /* 0x0000000000287947 */ /* 0x000fec0003800000 */
.L_x_27:
[----:B------:R-:W-:Y:S01]  /*09e0*/  IMAD R0, R6, 0x800000, R0 ;  /* 0x0080000006007824 */ /* 0x000fe200078e0200 */
[----:B------:R-:W-:Y:S06]  /*09f0*/  BRA `(.L_x_29) ;  /* 0x0000000000207947 */ /* 0x000fec0003800000 */
.L_x_26:
[----:B------:R-:W-:-:S04]  /*0a00*/  LOP3.LUT R0, R8, 0x80000000, R7, 0x48, !PT ;  /* 0x8000000008007812 */ /* 0x000fc800078e4807 */
[----:B------:R-:W-:Y:S01]  /*0a10*/  LOP3.LUT R0, R0, 0x7f800000, RZ, 0xfc, !PT ;  /* 0x7f80000000007812 */ /* 0x000fe200078efcff */
[----:B------:R-:W-:Y:S06]  /*0a20*/  BRA `(.L_x_29) ;  /* 0x0000000000147947 */ /* 0x000fec0003800000 */
.L_x_25:
[----:B------:R-:W-:Y:S01]  /*0a30*/  LOP3.LUT R0, R8, 0x80000000, R7, 0x48, !PT ;  /* 0x8000000008007812 */ /* 0x000fe200078e4807 */
[----:B------:R-:W-:Y:S06]  /*0a40*/  BRA `(.L_x_29) ;  /* 0x00000000000c7947 */ /* 0x000fec0003800000 */
.L_x_24:
[----:B------:R-:W0:Y:S01]  /*0a50*/  MUFU.RSQ R0, -QNAN ;  /* 0xffc0000000007908 */ /* 0x000e220000001400 */
[----:B------:R-:W-:Y:S05]  /*0a60*/  BRA `(.L_x_29) ;  /* 0x0000000000047947 */ /* 0x000fea0003800000 */
.L_x_23:
[----:B------:R-:W-:-:S07]  /*0a70*/  FADD.FTZ R0, R0, R3 ;  /* 0x0000000300007221 */ /* 0x000fce0000010000 */
.L_x_29:
[----:B------:R-:W-:-:S04]  /*0a80*/  IMAD.MOV.U32 R5, RZ, RZ, 0x0 ;  /* 0x00000000ff057424 */ /* 0x000fc800078e00ff */
[----:B0-----:R-:W-:Y:S05]  /*0a90*/  RET.REL.NODEC R4 `(_Z11mean_kernelPfPKfiii) ;  /* 0xfffffff404587950 */ /* 0x001fea0003c3ffff */
.L_x_30:
        /* <DEDUP_REMOVED lines=14> */
.L_x_32:


//--------------------- .nv.shared._Z24layernorm_forward_kernelPfPKfS1_S1_S1_S1_iii --------------------------
	.section	.nv.shared._Z24layernorm_forward_kernelPfPKfS1_S1_S1_S1_iii,"aw",@nobits
	.sectionflags	@""
	.align	16
	.zero		1024


//--------------------- .nv.shared.reserved.0     --------------------------
	.section	.nv.shared.reserved.0,"aw",@nobits
	.weak		__nv_reservedSMEM_offset_0_alias
	.size		__nv_reservedSMEM_offset_0_alias, 0, 64
	.other		__nv_reservedSMEM_offset_0_alias,@"STO_CUDA_RESERVED_SHARED STV_DEFAULT"
__nv_reservedSMEM_offset_0_alias:
	.zero		0
	.zero		64


//--------------------- .nv.shared._Z11rstd_kernelPfPKfS1_iii --------------------------
	.section	.nv.shared._Z11rstd_kernelPfPKfS1_iii,"aw",@nobits
	.sectionflags	@""
	.align	16
	.zero		1024


//--------------------- .nv.shared._Z11mean_kernelPfPKfiii --------------------------
	.section	.nv.shared._Z11mean_kernelPfPKfiii,"aw",@nobits
	.sectionflags	@""
	.align	16
	.zero		1024


//--------------------- .nv.constant0._Z24layernorm_forward_kernelPfPKfS1_S1_S1_S1_iii --------------------------
	.section	.nv.constant0._Z24layernorm_forward_kernelPfPKfS1_S1_S1_S1_iii,"a",@progbits
	.sectionflags	@""
	.align	4
.nv.constant0._Z24layernorm_forward_kernelPfPKfS1_S1_S1_S1_iii:
	.zero		956


//--------------------- .nv.constant0._Z11rstd_kernelPfPKfS1_iii --------------------------
	.section	.nv.constant0._Z11rstd_kernelPfPKfS1_iii,"a",@progbits
	.sectionflags	@""
	.align	4
.nv.constant0._Z11rstd_kernelPfPKfS1_iii:
	.zero		932


//--------------------- .nv.constant0._Z11mean_kernelPfPKfiii --------------------------
	.section	.nv.constant0._Z11mean_kernelPfPKfiii,"a",@progbits
	.sectionflags	@""
	.align	4
.nv.constant0._Z11mean_kernelPfPKfiii:
	.zero		924


//--------------------- SYMBOLS --------------------------

	.type		.nv.reservedSmem.offset0,@object
	.size		.nv.reservedSmem.offset0,0x4
	.type		.nv.reservedSmem.cap,@object
	.size		.nv.reservedSmem.cap,0x4
